	.headerflags	@"EF_CUDA_TEXMODE_UNIFIED EF_CUDA_64BIT_ADDRESS EF_CUDA_ACCELERATORS EF_CUDA_SM90 EF_CUDA_VIRTUAL_SM(EF_CUDA_SM90)"
	.elftype	@"ET_EXEC"


//--------------------- .nv.info                  --------------------------
	.section	.nv.info,"",@"SHT_CUDA_INFO"
	.align	4


	//----- nvinfo : EIATTR_REGCOUNT
	.align		4
        /*0000*/ 	.byte	0x04, 0x2f
        /*0002*/ 	.short	(.L_1 - .L_0)
	.align		4
.L_0:
        /*0004*/ 	.word	index@(triton_mm)
        /*0008*/ 	.word	0x00000028


	//----- nvinfo : EIATTR_MIN_STACK_SIZE
	.align		4
.L_1:
        /*000c*/ 	.byte	0x04, 0x12
        /*000e*/ 	.short	(.L_3 - .L_2)
	.align		4
.L_2:
        /*0010*/ 	.word	index@(triton_mm)
        /*0014*/ 	.word	0x00000000


	//----- nvinfo : EIATTR_FRAME_SIZE
	.align		4
.L_3:
        /*0018*/ 	.byte	0x04, 0x11
        /*001a*/ 	.short	(.L_5 - .L_4)
	.align		4
.L_4:
        /*001c*/ 	.word	index@(triton_mm)
        /*0020*/ 	.word	0x00000000


	//----- nvinfo : EIATTR_MIN_STACK_SIZE
	.align		4
.L_5:
        /*0024*/ 	.byte	0x04, 0x12
        /*0026*/ 	.short	(.L_7 - .L_6)
	.align		4
.L_6:
        /*0028*/ 	.word	index@(triton_mm)
        /*002c*/ 	.word	0x00000000
.L_7:


//--------------------- .nv.info.triton_mm        --------------------------
	.section	.nv.info.triton_mm,"",@"SHT_CUDA_INFO"
	.sectionflags	@""
	.align	4


	//----- nvinfo : EIATTR_CUDA_API_VERSION
	.align		4
        /*0000*/ 	.byte	0x04, 0x37
        /*0002*/ 	.short	(.L_9 - .L_8)
.L_8:
        /*0004*/ 	.word	0x0000007c


	//----- nvinfo : EIATTR_KPARAM_INFO
	.align		4
.L_9:
        /*0008*/ 	.byte	0x04, 0x17
        /*000a*/ 	.short	(.L_11 - .L_10)
.L_10:
        /*000c*/ 	.word	0x00000000
        /*0010*/ 	.short	0x0002
        /*0012*/ 	.short	0x0010
        /*0014*/ 	.byte	0x00, 0xf0, 0x21, 0x00


	//----- nvinfo : EIATTR_KPARAM_INFO
	.align		4
.L_11:
        /*0018*/ 	.byte	0x04, 0x17
        /*001a*/ 	.short	(.L_13 - .L_12)
.L_12:
        /*001c*/ 	.word	0x00000000
        /*0020*/ 	.short	0x0001
        /*0022*/ 	.short	0x0008
        /*0024*/ 	.byte	0x00, 0xf0, 0x21, 0x00


	//----- nvinfo : EIATTR_KPARAM_INFO
	.align		4
.L_13:
        /*0028*/ 	.byte	0x04, 0x17
        /*002a*/ 	.short	(.L_15 - .L_14)
.L_14:
        /*002c*/ 	.word	0x00000000
        /*0030*/ 	.short	0x0000
        /*0032*/ 	.short	0x0000
        /*0034*/ 	.byte	0x00, 0xf0, 0x21, 0x00


	//----- nvinfo : EIATTR_SPARSE_MMA_MASK
	.align		4
.L_15:
        /*0038*/ 	.byte	0x03, 0x50
        /*003a*/ 	.short	0x0000


	//----- nvinfo : EIATTR_MAXREG_COUNT
	.align		4
        /*003c*/ 	.byte	0x03, 0x1b
        /*003e*/ 	.short	0x00ff


	//----- nvinfo : EIATTR_EXIT_INSTR_OFFSETS
	.align		4
        /*0040*/ 	.byte	0x04, 0x1c
        /*0042*/ 	.short	(.L_17 - .L_16)


	//   ....[0]....
.L_16:
        /*0044*/ 	.word	0x000098d0


	//   ....[1]....
        /*0048*/ 	.word	0x00009920


	//----- nvinfo : EIATTR_MAX_THREADS
	.align		4
.L_17:
        /*004c*/ 	.byte	0x04, 0x05
        /*004e*/ 	.short	(.L_19 - .L_18)
.L_18:
        /*0050*/ 	.word	0x00000040
        /*0054*/ 	.word	0x00000001
        /*0058*/ 	.word	0x00000001


	//----- nvinfo : EIATTR_CBANK_PARAM_SIZE
	.align		4
.L_19:
        /*005c*/ 	.byte	0x03, 0x19
        /*005e*/ 	.short	0x0018


	//----- nvinfo : EIATTR_PARAM_CBANK
	.align		4
        /*0060*/ 	.byte	0x04, 0x0a
        /*0062*/ 	.short	(.L_21 - .L_20)
	.align		4
.L_20:
        /*0064*/ 	.word	index@(.nv.constant0.triton_mm)
        /*0068*/ 	.short	0x0210
        /*006a*/ 	.short	0x0018


	//----- nvinfo : EIATTR_SW_WAR
	.align		4
.L_21:
        /*006c*/ 	.byte	0x04, 0x36
        /*006e*/ 	.short	(.L_23 - .L_22)
.L_22:
        /*0070*/ 	.word	0x00000008
.L_23:


//--------------------- .nv.callgraph             --------------------------
	.section	.nv.callgraph,"",@"SHT_CUDA_CALLGRAPH"
	.align	4
	.sectionentsize	8
	.align		4
        /*0000*/ 	.word	0x00000000
	.align		4
        /*0004*/ 	.word	0xffffffff
	.align		4
        /*0008*/ 	.word	0x00000000
	.align		4
        /*000c*/ 	.word	0xfffffffe
	.align		4
        /*0010*/ 	.word	0x00000000
	.align		4
        /*0014*/ 	.word	0xfffffffd
	.align		4
        /*0018*/ 	.word	0x00000000
	.align		4
        /*001c*/ 	.word	0xfffffffc


//--------------------- .text.triton_mm           --------------------------
	.section	.text.triton_mm,"ax",@progbits
	.sectionflags	@"SHF_BARRIERS=1"
	.align	128
        .global         triton_mm
        .type           triton_mm,@function
        .size           triton_mm,(.L_x_1 - triton_mm)
        .other          triton_mm,@"STO_CUDA_ENTRY STV_DEFAULT"
triton_mm:
.text.triton_mm:
[----:B------:R-:W0:Y:S02]  /*0000*/  LDC R1, c[0x0][0x28] ;  /* 0x00000a00ff017b82 */ /* 0x000e240000000800 */
[----:B------:R-:W1:Y:S01]  /*0010*/  S2R R37, SR_CTAID.X ;  /* 0x0000000000257919 */ /* 0x000e620000002500 */
[----:B------:R-:W-:Y:S01]  /*0020*/  IMAD.MOV.U32 R5, RZ, RZ, -0x8 ;  /* 0xfffffff8ff057424 */ /* 0x000fe200078e00ff */
[----:B------:R-:W2:Y:S01]  /*0030*/  LDC.64 R24, c[0x0][0x210] ;  /* 0x00008400ff187b82 */ /* 0x000ea20000000a00 */
[----:B------:R-:W-:-:S07]  /*0040*/  ULDC.64 UR6, c[0x0][0x208] ;  /* 0x0000820000067ab9 */ /* 0x000fce0000000a00 */
[----:B------:R-:W3:Y:S01]  /*0050*/  LDC.64 R20, c[0x0][0x218] ;  /* 0x00008600ff147b82 */ /* 0x000ee20000000a00 */
[----:B-1----:R-:W-:-:S05]  /*0060*/  IMAD.HI R0, R37, 0x2aaaaaab, RZ ;  /* 0x2aaaaaab25007827 */ /* 0x002fca00078e02ff */
[----:B------:R-:W-:-:S04]  /*0070*/  SHF.R.U32.HI R3, RZ, 0x1f, R0 ;  /* 0x0000001fff037819 */ /* 0x000fc80000011600 */
[----:B------:R-:W-:-:S05]  /*0080*/  LEA.HI.SX32 R0, R0, R3, 0x18 ;  /* 0x0000000300007211 */ /* 0x000fca00078fc2ff */
[C---:B------:R-:W-:Y:S02]  /*0090*/  IMAD R2, R0.reuse, R5, 0x1 ;  /* 0x0000000100027424 */ /* 0x040fe400078e0205 */
[----:B------:R-:W-:-:S03]  /*00a0*/  IMAD R5, R0, -0x600, R37 ;  /* 0xfffffa0000057824 */ /* 0x000fc600078e0225 */
[----:B------:R-:W-:Y:S02]  /*00b0*/  VIMNMX R2, R2, 0x8, PT ;  /* 0x0000000802027848 */ /* 0x000fe40003fe0100 */
[----:B------:R-:W-:Y:S02]  /*00c0*/  IABS R11, R5 ;  /* 0x00000005000b7213 */ /* 0x000fe40000000000 */
[-C--:B------:R-:W-:Y:S02]  /*00d0*/  IABS R7, R2.reuse ;  /* 0x0000000200077213 */ /* 0x080fe40000000000 */
[----:B------:R-:W-:Y:S02]  /*00e0*/  LOP3.LUT R5, R5, R2, RZ, 0x3c, !PT ;  /* 0x0000000205057212 */ /* 0x000fe400078e3cff */
[----:B------:R-:W1:Y:S02]  /*00f0*/  I2F.RP R3, R7 ;  /* 0x0000000700037306 */ /* 0x000e640000209400 */
[----:B------:R-:W-:-:S02]  /*0100*/  ISETP.GE.AND P0, PT, R5, RZ, PT ;  /* 0x000000ff0500720c */ /* 0x000fc40003f06270 */
[----:B------:R-:W-:-:S04]  /*0110*/  LOP3.LUT R5, RZ, R2, RZ, 0x33, !PT ;  /* 0x00000002ff057212 */ /* 0x000fc800078e33ff */
[----:B-1----:R-:W1:Y:S02]  /*0120*/  MUFU.RCP R3, R3 ;  /* 0x0000000300037308 */ /* 0x002e640000001000 */
[----:B-1----:R-:W-:Y:S02]  /*0130*/  VIADD R30, R3, 0xffffffe ;  /* 0x0ffffffe031e7836 */ /* 0x002fe40000000000 */
[----:B------:R-:W1:Y:S04]  /*0140*/  S2R R3, SR_TID.X ;  /* 0x0000000000037919 */ /* 0x000e680000002100 */
[----:B------:R4:W5:Y:S02]  /*0150*/  F2I.FTZ.U32.TRUNC.NTZ R31, R30 ;  /* 0x0000001e001f7305 */ /* 0x000964000021f000 */
[----:B----4-:R-:W-:Y:S01]  /*0160*/  IMAD.MOV.U32 R30, RZ, RZ, RZ ;  /* 0x000000ffff1e7224 */ /* 0x010fe200078e00ff */
[----:B-----5:R-:W-:-:S05]  /*0170*/  IADD3 R4, RZ, -R31, RZ ;  /* 0x8000001fff047210 */ /* 0x020fca0007ffe0ff */
[----:B------:R-:W-:Y:S01]  /*0180*/  IMAD.MOV.U32 R0, RZ, RZ, R4 ;  /* 0x000000ffff007224 */ /* 0x000fe200078e0004 */
[----:B------:R-:W-:-:S03]  /*0190*/  IABS R4, R2 ;  /* 0x0000000200047213 */ /* 0x000fc60000000000 */
[----:B------:R-:W-:Y:S01]  /*01a0*/  IMAD R9, R0, R7, RZ ;  /* 0x0000000700097224 */ /* 0x000fe200078e02ff */
[----:B------:R-:W-:-:S03]  /*01b0*/  IADD3 R4, RZ, -R4, RZ ;  /* 0x80000004ff047210 */ /* 0x000fc60007ffe0ff */
[----:B------:R-:W-:Y:S01]  /*01c0*/  IMAD.HI.U32 R0, R31, R9, R30 ;  /* 0x000000091f007227 */ /* 0x000fe200078e001e */
[----:B-1----:R-:W-:-:S05]  /*01d0*/  SHF.L.U32 R9, R3, 0x2, RZ ;  /* 0x0000000203097819 */ /* 0x002fca00000006ff */
[----:B------:R-:W-:-:S04]  /*01e0*/  IMAD.HI.U32 R0, R0, R11, RZ ;  /* 0x0000000b00007227 */ /* 0x000fc800078e00ff */
[----:B------:R-:W-:-:S05]  /*01f0*/  IMAD R4, R0, R4, R11 ;  /* 0x0000000400047224 */ /* 0x000fca00078e020b */
[----:B------:R-:W-:-:S13]  /*0200*/  ISETP.GT.U32.AND P2, PT, R7, R4, PT ;  /* 0x000000040700720c */ /* 0x000fda0003f44070 */
[----:B------:R-:W-:Y:S02]  /*0210*/  @!P2 IMAD.IADD R4, R4, 0x1, -R7 ;  /* 0x000000010404a824 */ /* 0x000fe400078e0a07 */
[----:B------:R-:W-:-:S03]  /*0220*/  @!P2 VIADD R0, R0, 0x1 ;  /* 0x000000010000a836 */ /* 0x000fc60000000000 */
[----:B------:R-:W-:Y:S02]  /*0230*/  ISETP.GE.U32.AND P1, PT, R4, R7, PT ;  /* 0x000000070400720c */ /* 0x000fe40003f26070 */
[----:B------:R-:W-:-:S04]  /*0240*/  SHF.R.U32.HI R7, RZ, 0x1, R3 ;  /* 0x00000001ff077819 */ /* 0x000fc80000011603 */
[----:B------:R-:W-:-:S07]  /*0250*/  SGXT.U32 R7, R7, 0x5 ;  /* 0x000000050707781a */ /* 0x000fce0000000000 */
[----:B------:R-:W-:Y:S02]  /*0260*/  @P1 IADD3 R0, R0, 0x1, RZ ;  /* 0x0000000100001810 */ /* 0x000fe40007ffe0ff */
[----:B------:R-:W-:-:S03]  /*0270*/  ISETP.NE.AND P1, PT, R2, RZ, PT ;  /* 0x000000ff0200720c */ /* 0x000fc60003f25270 */
[----:B------:R-:W-:-:S05]  /*0280*/  @!P0 IMAD.MOV R0, RZ, RZ, -R0 ;  /* 0x000000ffff008224 */ /* 0x000fca00078e0a00 */
[----:B------:R-:W-:-:S05]  /*0290*/  SEL R5, R5, R0, !P1 ;  /* 0x0000000005057207 */ /* 0x000fca0004800000 */
[----:B------:R-:W-:-:S05]  /*02a0*/  IMAD.SHL.U32 R30, R5, 0x20, RZ ;  /* 0x00000020051e7824 */ /* 0x000fca00078e00ff */
[----:B------:R-:W-:-:S05]  /*02b0*/  LOP3.LUT R0, R30, R7, RZ, 0xfc, !PT ;  /* 0x000000071e007212 */ /* 0x000fca00078efcff */
[----:B------:R-:W-:-:S05]  /*02c0*/  IMAD.HI R2, R0, 0x2aaaaaab, RZ ;  /* 0x2aaaaaab00027827 */ /* 0x000fca00078e02ff */
[----:B------:R-:W-:-:S04]  /*02d0*/  SHF.R.U32.HI R5, RZ, 0x1f, R2 ;  /* 0x0000001fff057819 */ /* 0x000fc80000011602 */
[----:B------:R-:W-:Y:S02]  /*02e0*/  LEA.HI R5, R2, R5, RZ, 0x16 ;  /* 0x0000000502057211 */ /* 0x000fe400078fb0ff */
[----:B------:R-:W-:-:S03]  /*02f0*/  LOP3.LUT R2, R3, 0x1, RZ, 0xc0, !PT ;  /* 0x0000000103027812 */ /* 0x000fc600078ec0ff */
[----:B------:R-:W-:Y:S02]  /*0300*/  IMAD R5, R5, -0x1800, R0 ;  /* 0xffffe80005057824 */ /* 0x000fe400078e0200 */
[----:B------:R-:W-:Y:S02]  /*0310*/  IMAD.SHL.U32 R0, R2, 0x4, RZ ;  /* 0x0000000402007824 */ /* 0x000fe400078e00ff */
[----:B------:R-:W-:-:S03]  /*0320*/  IMAD R11, R5, 0x180, R2 ;  /* 0x00000180050b7824 */ /* 0x000fc600078e0202 */
[----:B------:R-:W-:Y:S01]  /*0330*/  LOP3.LUT R5, R0, 0x8, R9, 0xf8, !PT ;  /* 0x0000000800057812 */ /* 0x000fe200078ef809 */
[----:B------:R-:W-:-:S04]  /*0340*/  IMAD.SHL.U32 R11, R11, 0x8, RZ ;  /* 0x000000080b0b7824 */ /* 0x000fc800078e00ff */
[----:B--2---:R-:W-:-:S04]  /*0350*/  IMAD.WIDE.U32 R24, R5, 0x2, R24 ;  /* 0x0000000205187825 */ /* 0x004fc800078e0018 */
[----:B---3--:R-:W-:Y:S01]  /*0360*/  IMAD.WIDE R20, R11, 0x2, R20 ;  /* 0x000000020b147825 */ /* 0x008fe200078e0214 */
[----:B------:R-:W2:Y:S01]  /*0370*/  LDG.E.64 R4, desc[UR6][R24.64] ;  /* 0x0000000618047981 */ /* 0x000ea2000c1e1b00 */
[----:B------:R-:W-:Y:S06]  /*0380*/  BAR.SYNC.DEFER_BLOCKING 0x0 ;  /* 0x0000000000007b1d */ /* 0x000fec0000010000 */
[----:B------:R-:W3:Y:S02]  /*0390*/  LDG.E.128 R32, desc[UR6][R20.64] ;  /* 0x0000000614207981 */ /* 0x000ee4000c1e1d00 */
[----:B------:R-:W1:Y:S01]  /*03a0*/  S2UR UR5, SR_CgaCtaId ;  /* 0x00000000000579c3 */ /* 0x000e620000008800 */
[--C-:B------:R-:W-:Y:S01]  /*03b0*/  SHF.R.U32.HI R2, RZ, 0x1, R3.reuse ;  /* 0x00000001ff027819 */ /* 0x100fe20000011603 */
[----:B------:R-:W-:Y:S01]  /*03c0*/  UMOV UR4, 0x400 ;  /* 0x0000040000047882 */ /* 0x000fe20000000000 */
[----:B------:R-:W-:-:S02]  /*03d0*/  SHF.R.U32.HI R8, RZ, 0x2, R3 ;  /* 0x00000002ff087819 */ /* 0x000fc40000011603 */
[----:B------:R-:W-:Y:S02]  /*03e0*/  LOP3.LUT R9, R9, 0x8, R2, 0x48, !PT ;  /* 0x0000000809097812 */ /* 0x000fe400078e4802 */
[----:B------:R-:W-:Y:S02]  /*03f0*/  SGXT.U32 R2, R8, 0x4 ;  /* 0x000000040802781a */ /* 0x000fe40000000000 */
[----:B------:R-:W-:Y:S02]  /*0400*/  SHF.L.U32 R6, R3, 0x3, RZ ;  /* 0x0000000303067819 */ /* 0x000fe400000006ff */
[----:B------:R-:W-:Y:S01]  /*0410*/  SHF.R.U32.HI R36, RZ, 0x2, R3 ;  /* 0x00000002ff247819 */ /* 0x000fe20000011603 */
[----:B------:R-:W-:Y:S01]  /*0420*/  IMAD R9, R2, 0x10, R9 ;  /* 0x0000001002097824 */ /* 0x000fe200078e0209 */
[----:B------:R-:W-:Y:S02]  /*0430*/  LOP3.LUT R6, R6, 0x8, R3, 0x48, !PT ;  /* 0x0000000806067812 */ /* 0x000fe400078e4803 */
[----:B------:R-:W-:-:S02]  /*0440*/  SHF.R.U32.HI R2, RZ, 0x4, R3 ;  /* 0x00000004ff027819 */ /* 0x000fc40000011603 */
[----:B------:R-:W-:Y:S01]  /*0450*/  IADD3 R9, R0, R9, RZ ;  /* 0x0000000900097210 */ /* 0x000fe20007ffe0ff */
[----:B------:R-:W-:Y:S01]  /*0460*/  IMAD R28, R7, 0x10, R6 ;  /* 0x00000010071c7824 */ /* 0x000fe200078e0206 */
[----:B------:R-:W-:Y:S02]  /*0470*/  SHF.R.U32.HI R7, RZ, 0x2, R3 ;  /* 0x00000002ff077819 */ /* 0x000fe40000011603 */
[----:B------:R-:W-:Y:S02]  /*0480*/  LOP3.LUT R36, R36, 0x8, RZ, 0xc0, !PT ;  /* 0x0000000824247812 */ /* 0x000fe400078ec0ff */
[----:B------:R-:W-:Y:S01]  /*0490*/  SGXT.U32 R0, R2, 0x1 ;  /* 0x000000010200781a */ /* 0x000fe20000000000 */
[----:B-1----:R-:W-:Y:S01]  /*04a0*/  UPRMT UR4, UR5, 0x654, UR4 ;  /* 0x0000065405047896 */ /* 0x002fe20008000004 */
[----:B------:R-:W-:Y:S02]  /*04b0*/  SGXT.U32 R7, R7, 0x1 ;  /* 0x000000010707781a */ /* 0x000fe40000000000 */
[----:B------:R-:W-:-:S02]  /*04c0*/  LOP3.LUT R2, R36, 0x10, R3, 0xf8, !PT ;  /* 0x0000001024027812 */ /* 0x000fc400078ef803 */
[----:B------:R-:W-:Y:S01]  /*04d0*/  LOP3.LUT R0, R0, R7, RZ, 0x3c, !PT ;  /* 0x0000000700007212 */ /* 0x000fe200078e3cff */
[----:B------:R-:W-:Y:S01]  /*04e0*/  IMAD.SHL.U32 R27, R7, 0x10, RZ ;  /* 0x00000010071b7824 */ /* 0x000fe200078e00ff */
[----:B------:R-:W-:Y:S02]  /*04f0*/  LEA R29, R9, UR4, 0x1 ;  /* 0x00000004091d7c11 */ /* 0x000fe4000f8e08ff */
[----:B------:R-:W-:Y:S01]  /*0500*/  LEA R28, R28, UR4, 0x1 ;  /* 0x000000041c1c7c11 */ /* 0x000fe2000f8e08ff */
[----:B------:R-:W-:Y:S01]  /*0510*/  IMAD.SHL.U32 R0, R0, 0x10, RZ ;  /* 0x0000001000007824 */ /* 0x000fe200078e00ff */
[----:B------:R-:W-:Y:S02]  /*0520*/  LOP3.LUT R2, R2, 0x7, R3, 0xf8, !PT ;  /* 0x0000000702027812 */ /* 0x000fe400078ef803 */
[C---:B------:R-:W-:Y:S01]  /*0530*/  LOP3.LUT R6, R3.reuse, 0x8, RZ, 0xc0, !PT ;  /* 0x0000000803067812 */ /* 0x040fe200078ec0ff */
[----:B------:R-:W-:Y:S02]  /*0540*/  IMAD.SHL.U32 R3, R3, 0x20, RZ ;  /* 0x0000002003037824 */ /* 0x000fe400078e00ff */
[----:B------:R-:W-:Y:S01]  /*0550*/  IMAD.SHL.U32 R2, R2, 0x20, RZ ;  /* 0x0000002002027824 */ /* 0x000fe200078e00ff */
[----:B------:R-:W-:-:S02]  /*0560*/  SHF.L.U32 R6, R6, 0x1, RZ ;  /* 0x0000000106067819 */ /* 0x000fc400000006ff */
[----:B------:R-:W-:Y:S02]  /*0570*/  LOP3.LUT R26, R0, 0x1e0, R3, 0xf8, !PT ;  /* 0x000001e0001a7812 */ /* 0x000fe400078ef803 */
[----:B------:R-:W-:Y:S02]  /*0580*/  LOP3.LUT R27, R2, R27, R6, 0xf6, !PT ;  /* 0x0000001b021b7212 */ /* 0x000fe400078ef606 */
[----:B--2---:R-:W-:Y:S01]  /*0590*/  MOV R22, R4 ;  /* 0x0000000400167202 */ /* 0x004fe20000000f00 */
[----:B------:R-:W-:-:S05]  /*05a0*/  IMAD.MOV.U32 R23, RZ, RZ, R5 ;  /* 0x000000ffff177224 */ /* 0x000fca00078e0005 */
[----:B------:R-:W-:Y:S04]  /*05b0*/  STS.64 [R29], R22 ;  /* 0x000000161d007388 */ /* 0x000fe80000000a00 */
[----:B---3--:R-:W-:Y:S01]  /*05c0*/  STS.128 [R28+0x400], R32 ;  /* 0x000400201c007388 */ /* 0x008fe20000000c00 */
[----:B------:R-:W-:Y:S06]  /*05d0*/  BAR.SYNC.DEFER_BLOCKING 0x0 ;  /* 0x0000000000007b1d */ /* 0x000fec0000010000 */
[----:B------:R-:W2:Y:S04]  /*05e0*/  LDG.E.64 R2, desc[UR6][R24.64+0x20] ;  /* 0x0000200618027981 */ /* 0x000ea8000c1e1b00 */
[----:B------:R-:W-:Y:S04]  /*05f0*/  LDSM.16.M88.4 R4, [R26+UR4] ;  /* 0x000000041a04783b */ /* 0x000fe80008000200 */
[----:B------:R-:W1:Y:S01]  /*0600*/  LDSM.16.M88.4 R12, [R27+UR4+0x400] ;  /* 0x000400041b0c783b */ /* 0x000e620008000200 */
[----:B------:R-:W-:Y:S06]  /*0610*/  BAR.SYNC.DEFER_BLOCKING 0x0 ;  /* 0x0000000000007b1d */ /* 0x000fec0000010000 */
[----:B------:R-:W3:Y:S01]  /*0620*/  LDG.E.128 R8, desc[UR6][R20.64+0x20] ;  /* 0x0000200614087981 */ /* 0x000ee2000c1e1d00 */
[----:B-1----:R-:W-:Y:S06]  /*0630*/  HMMA.16816.F32.BF16 R16, R4, R12, RZ ;  /* 0x0000000c0410723c */ /* 0x002fec00000418ff */
[----:B------:R-:W-:Y:S01]  /*0640*/  HMMA.16816.F32.BF16 R4, R4, R14, RZ ;  /* 0x0000000e0404723c */ /* 0x000fe200000418ff */
[----:B--2---:R-:W-:Y:S01]  /*0650*/  IMAD.MOV.U32 R22, RZ, RZ, R2 ;  /* 0x000000ffff167224 */ /* 0x004fe200078e0002 */
[----:B------:R-:W-:-:S05]  /*0660*/  MOV R23, R3 ;  /* 0x0000000300177202 */ /* 0x000fca0000000f00 */
[----:B------:R-:W-:Y:S04]  /*0670*/  STS.64 [R29], R22 ;  /* 0x000000161d007388 */ /* 0x000fe80000000a00 */
[----:B---3--:R1:W-:Y:S01]  /*0680*/  STS.128 [R28+0x400], R8 ;  /* 0x000400081c007388 */ /* 0x0083e20000000c00 */
[----:B------:R-:W-:Y:S06]  /*0690*/  BAR.SYNC.DEFER_BLOCKING 0x0 ;  /* 0x0000000000007b1d */ /* 0x000fec0000010000 */
[----:B------:R-:W2:Y:S04]  /*06a0*/  LDG.E.64 R2, desc[UR6][R24.64+0x40] ;  /* 0x0000400618027981 */ /* 0x000ea8000c1e1b00 */
[----:B------:R-:W-:Y:S04]  /*06b0*/  LDSM.16.M88.4 R12, [R26+UR4] ;  /* 0x000000041a0c783b */ /* 0x000fe80008000200 */
[----:B------:R-:W3:Y:S01]  /*06c0*/  LDSM.16.M88.4 R32, [R27+UR4+0x400] ;  /* 0x000400041b20783b */ /* 0x000ee20008000200 */
[----:B------:R-:W-:Y:S06]  /*06d0*/  BAR.SYNC.DEFER_BLOCKING 0x0 ;  /* 0x0000000000007b1d */ /* 0x000fec0000010000 */
[----:B-1----:R-:W4:Y:S01]  /*06e0*/  LDG.E.128 R8, desc[UR6][R20.64+0x40] ;  /* 0x0000400614087981 */ /* 0x002f22000c1e1d00 */
[----:B---3--:R-:W-:Y:S06]  /*06f0*/  HMMA.16816.F32.BF16 R16, R12, R32, R16 ;  /* 0x000000200c10723c */ /* 0x008fec0000041810 */
[----:B------:R-:W-:Y:S01]  /*0700*/  HMMA.16816.F32.BF16 R4, R12, R34, R4 ;  /* 0x000000220c04723c */ /* 0x000fe20000041804 */
[----:B--2---:R-:W-:-:S02]  /*0710*/  IMAD.MOV.U32 R22, RZ, RZ, R2 ;  /* 0x000000ffff167224 */ /* 0x004fc400078e0002 */
[----:B------:R-:W-:-:S05]  /*0720*/  IMAD.MOV.U32 R23, RZ, RZ, R3 ;  /* 0x000000ffff177224 */ /* 0x000fca00078e0003 */
[----:B------:R-:W-:Y:S04]  /*0730*/  STS.64 [R29], R22 ;  /* 0x000000161d007388 */ /* 0x000fe80000000a00 */
[----:B----4-:R1:W-:Y:S01]  /*0740*/  STS.128 [R28+0x400], R8 ;  /* 0x000400081c007388 */ /* 0x0103e20000000c00 */
        /* <DEDUP_REMOVED lines=8> */
[----:B--2---:R-:W-:Y:S01]  /*07d0*/  MOV R22, R2 ;  /* 0x0000000200167202 */ /* 0x004fe20000000f00 */
        /* <DEDUP_REMOVED lines=11> */
[----:B--2---:R-:W-:Y:S01]  /*0890*/  IMAD.MOV.U32 R22, RZ, RZ, R2 ;  /* 0x000000ffff167224 */ /* 0x004fe200078e0002 */
[----:B------:R-:W-:-:S05]  /*08a0*/  MOV R23, R3 ;  /* 0x0000000300177202 */ /* 0x000fca0000000f00 */
        /* <DEDUP_REMOVED lines=2221> */
[----:B----4-:R-:W-:Y:S01]  /*9380*/  STS.128 [R28+0x400], R8 ;  /* 0x000400081c007388 */ /* 0x010fe20000000c00 */
[----:B------:R-:W-:Y:S06]  /*9390*/  BAR.SYNC.DEFER_BLOCKING 0x0 ;  /* 0x0000000000007b1d */ /* 0x000fec0000010000 */
[----:B------:R-:W2:Y:S04]  /*93a0*/  LDG.E.64 R2, desc[UR6][R24.64+0x17c0] ;  /* 0x0017c00618027981 */ /* 0x000ea8000c1e1b00 */
[----:B------:R-:W-:Y:S04]  /*93b0*/  LDSM.16.M88.4 R8, [R26+UR4] ;  /* 0x000000041a08783b */ /* 0x000fe80008000200 */
[----:B------:R-:W1:Y:S01]  /*93c0*/  LDSM.16.M88.4 R12, [R27+UR4+0x400] ;  /* 0x000400041b0c783b */ /* 0x000e620008000200 */
[----:B------:R-:W-:Y:S06]  /*93d0*/  BAR.SYNC.DEFER_BLOCKING 0x0 ;  /* 0x0000000000007b1d */ /* 0x000fec0000010000 */
[----:B------:R-:W3:Y:S01]  /*93e0*/  LDG.E.128 R32, desc[UR6][R20.64+0x17c0] ;  /* 0x0017c00614207981 */ /* 0x000ee2000c1e1d00 */
[----:B-1----:R-:W-:Y:S06]  /*93f0*/  HMMA.16816.F32.BF16 R16, R8, R12, R16 ;  /* 0x0000000c0810723c */ /* 0x002fec0000041810 */
[----:B------:R-:W-:Y:S01]  /*9400*/  HMMA.16816.F32.BF16 R4, R8, R14, R4 ;  /* 0x0000000e0804723c */ /* 0x000fe20000041804 */
[----:B--2---:R-:W-:Y:S04]  /*9410*/  STS.64 [R29], R2 ;  /* 0x000000021d007388 */ /* 0x004fe80000000a00 */
[----:B---3--:R1:W-:Y:S01]  /*9420*/  STS.128 [R28+0x400], R32 ;  /* 0x000400201c007388 */ /* 0x0083e20000000c00 */
[----:B------:R-:W-:Y:S06]  /*9430*/  BAR.SYNC.DEFER_BLOCKING 0x0 ;  /* 0x0000000000007b1d */ /* 0x000fec0000010000 */
[----:B------:R-:W2:Y:S04]  /*9440*/  LDG.E.64 R24, desc[UR6][R24.64+0x17e0] ;  /* 0x0017e00618187981 */ /* 0x000ea8000c1e1b00 */
[----:B------:R-:W-:Y:S04]  /*9450*/  LDSM.16.M88.4 R8, [R26+UR4] ;  /* 0x000000041a08783b */ /* 0x000fe80008000200 */
[----:B------:R-:W3:Y:S01]  /*9460*/  LDSM.16.M88.4 R12, [R27+UR4+0x400] ;  /* 0x000400041b0c783b */ /* 0x000ee20008000200 */
[----:B------:R-:W-:Y:S06]  /*9470*/  BAR.SYNC.DEFER_BLOCKING 0x0 ;  /* 0x0000000000007b1d */ /* 0x000fec0000010000 */
[----:B------:R-:W4:Y:S01]  /*9480*/  LDG.E.128 R20, desc[UR6][R20.64+0x17e0] ;  /* 0x0017e00614147981 */ /* 0x000f22000c1e1d00 */
[----:B------:R-:W-:Y:S01]  /*9490*/  IMAD.HI R0, R37, 0x2aaaaaab, RZ ;  /* 0x2aaaaaab25007827 */ /* 0x000fe200078e02ff */
[----:B-1----:R-:W-:-:S02]  /*94a0*/  IADD3 R34, RZ, -R31, RZ ;  /* 0x8000001fff227210 */ /* 0x002fc40007ffe0ff */
[----:B------:R-:W-:Y:S02]  /*94b0*/  ISETP.GE.AND P2, PT, R37, RZ, PT ;  /* 0x000000ff2500720c */ /* 0x000fe40003f46270 */
[----:B------:R-:W-:-:S04]  /*94c0*/  SHF.R.U32.HI R3, RZ, 0x1f, R0 ;  /* 0x0000001fff037819 */ /* 0x000fc80000011600 */
[----:B------:R-:W-:Y:S02]  /*94d0*/  LEA.HI.SX32 R0, R0, R3, 0x18 ;  /* 0x0000000300007211 */ /* 0x000fe400078fc2ff */
[----:B------:R-:W-:Y:S01]  /*94e0*/  MOV R3, 0xfffffff8 ;  /* 0xfffffff800037802 */ /* 0x000fe20000000f00 */
[----:B---3--:R-:W-:Y:S04]  /*94f0*/  HMMA.16816.F32.BF16 R16, R8, R12, R16 ;  /* 0x0000000c0810723c */ /* 0x008fe80000041810 */
[----:B------:R-:W-:Y:S02]  /*9500*/  IMAD R2, R0, R3, 0x1 ;  /* 0x0000000100027424 */ /* 0x000fe400078e0203 */
[----:B------:R-:W-:Y:S03]  /*9510*/  HMMA.16816.F32.BF16 R4, R8, R14, R4 ;  /* 0x0000000e0804723c */ /* 0x000fe60000041804 */
[----:B------:R-:W-:-:S04]  /*9520*/  VIMNMX R2, R2, 0x8, PT ;  /* 0x0000000802027848 */ /* 0x000fc80003fe0100 */
[----:B------:R-:W-:-:S04]  /*9530*/  IABS R3, R2 ;  /* 0x0000000200037213 */ /* 0x000fc80000000000 */
[----:B------:R-:W1:Y:S01]  /*9540*/  I2F.RP R32, R3 ;  /* 0x0000000300207306 */ /* 0x000e620000209400 */
[----:B------:R-:W-:-:S07]  /*9550*/  IMAD R31, R34, R3, RZ ;  /* 0x00000003221f7224 */ /* 0x000fce00078e02ff */
[----:B-1----:R-:W1:Y:S02]  /*9560*/  MUFU.RCP R32, R32 ;  /* 0x0000002000207308 */ /* 0x002e640000001000 */
[----:B-1----:R-:W-:-:S06]  /*9570*/  VIADD R12, R32, 0xffffffe ;  /* 0x0ffffffe200c7836 */ /* 0x002fcc0000000000 */
[----:B------:R1:W3:Y:S02]  /*9580*/  F2I.FTZ.U32.TRUNC.NTZ R13, R12 ;  /* 0x0000000c000d7305 */ /* 0x0002e4000021f000 */
[----:B-1----:R-:W-:-:S04]  /*9590*/  IMAD.MOV.U32 R12, RZ, RZ, RZ ;  /* 0x000000ffff0c7224 */ /* 0x002fc800078e00ff */
[----:B---3--:R-:W-:Y:S01]  /*95a0*/  IMAD.HI.U32 R13, R13, R31, R12 ;  /* 0x0000001f0d0d7227 */ /* 0x008fe200078e000c */
[----:B------:R-:W-:Y:S02]  /*95b0*/  IABS R12, R37 ;  /* 0x00000025000c7213 */ /* 0x000fe40000000000 */
[----:B------:R-:W-:-:S03]  /*95c0*/  IABS R31, R2 ;  /* 0x00000002001f7213 */ /* 0x000fc60000000000 */
[----:B------:R-:W-:Y:S01]  /*95d0*/  IMAD.HI.U32 R13, R13, R12, RZ ;  /* 0x0000000c0d0d7227 */ /* 0x000fe200078e00ff */
[----:B------:R-:W-:-:S05]  /*95e0*/  IADD3 R31, RZ, -R31, RZ ;  /* 0x8000001fff1f7210 */ /* 0x000fca0007ffe0ff */
[----:B------:R-:W-:Y:S02]  /*95f0*/  IMAD R12, R13, R31, R12 ;  /* 0x0000001f0d0c7224 */ /* 0x000fe400078e020c */
[----:B------:R-:W1:Y:S03]  /*9600*/  S2R R13, SR_TID.X ;  /* 0x00000000000d7919 */ /* 0x000e660000002100 */
[----:B------:R-:W-:-:S13]  /*9610*/  ISETP.GT.U32.AND P0, PT, R3, R12, PT ;  /* 0x0000000c0300720c */ /* 0x000fda0003f04070 */
[----:B------:R-:W-:-:S05]  /*9620*/  @!P0 IMAD.IADD R12, R12, 0x1, -R3 ;  /* 0x000000010c0c8824 */ /* 0x000fca00078e0a03 */
[----:B------:R-:W-:Y:S02]  /*9630*/  ISETP.GT.U32.AND P0, PT, R3, R12, PT ;  /* 0x0000000c0300720c */ /* 0x000fe40003f04070 */
[----:B-1----:R-:W-:-:S11]  /*9640*/  LOP3.LUT R9, R13, 0x1f, RZ, 0xc0, !PT ;  /* 0x0000001f0d097812 */ /* 0x002fd600078ec0ff */
[----:B------:R-:W-:Y:S02]  /*9650*/  @!P0 IADD3 R12, R12, -R3, RZ ;  /* 0x800000030c0c8210 */ /* 0x000fe40007ffe0ff */
[----:B------:R-:W-:Y:S02]  /*9660*/  LOP3.LUT R3, RZ, R2, RZ, 0x33, !PT ;  /* 0x00000002ff037212 */ /* 0x000fe400078e33ff */
[C---:B------:R-:W-:Y:S01]  /*9670*/  LOP3.LUT R11, R13.reuse, 0x3, RZ, 0xc0, !PT ;  /* 0x000000030d0b7812 */ /* 0x040fe200078ec0ff */
[----:B------:R-:W-:Y:S01]  /*9680*/  @!P2 IMAD.MOV R12, RZ, RZ, -R12 ;  /* 0x000000ffff0ca224 */ /* 0x000fe200078e0a0c */
[----:B------:R-:W-:Y:S02]  /*9690*/  SHF.R.U32.HI R9, RZ, 0x2, R9 ;  /* 0x00000002ff097819 */ /* 0x000fe40000011609 */
[----:B------:R-:W-:Y:S01]  /*96a0*/  SHF.R.U32.HI R2, RZ, 0x2, R13 ;  /* 0x00000002ff027819 */ /* 0x000fe2000001160d */
[----:B------:R-:W-:Y:S01]  /*96b0*/  IMAD.SHL.U32 R13, R13, 0x8, RZ ;  /* 0x000000080d0d7824 */ /* 0x000fe200078e00ff */
[----:B------:R-:W-:-:S02]  /*96c0*/  SEL R3, R3, R12, !P1 ;  /* 0x0000000c03037207 */ /* 0x000fc40004800000 */
[----:B------:R-:W-:Y:S02]  /*96d0*/  SGXT.U32 R2, R2, 0x4 ;  /* 0x000000040202781a */ /* 0x000fe40000000000 */
[----:B------:R-:W-:Y:S01]  /*96e0*/  LEA R3, R0, R3, 0x3 ;  /* 0x0000000300037211 */ /* 0x000fe200078e18ff */
[----:B------:R-:W-:Y:S01]  /*96f0*/  IMAD R0, R11, 0x2, R36 ;  /* 0x000000020b007824 */ /* 0x000fe200078e0224 */
[----:B------:R-:W-:Y:S02]  /*9700*/  LOP3.LUT R36, R36, R9, RZ, 0xfc, !PT ;  /* 0x0000000924247212 */ /* 0x000fe400078efcff */
[----:B------:R-:W-:Y:S01]  /*9710*/  SHF.L.U32 R3, R3, 0x4, RZ ;  /* 0x0000000403037819 */ /* 0x000fe200000006ff */
[----:B------:R-:W-:Y:S01]  /*9720*/  IMAD R0, R9, 0x28, R0 ;  /* 0x0000002809007824 */ /* 0x000fe200078e0200 */
[----:B------:R-:W-:Y:S02]  /*9730*/  LOP3.LUT R9, R30, 0x18, R13, 0xf8, !PT ;  /* 0x000000181e097812 */ /* 0x000fe400078ef80d */
[----:B------:R-:W-:Y:S01]  /*9740*/  LOP3.LUT R3, R3, R2, RZ, 0xfc, !PT ;  /* 0x0000000203037212 */ /* 0x000fe200078efcff */
[----:B------:R-:W-:Y:S01]  /*9750*/  IMAD R2, R36, 0x5, R11 ;  /* 0x0000000524027824 */ /* 0x000fe200078e020b */
[----:B------:R-:W-:-:S02]  /*9760*/  LEA R0, R0, UR4, 0x1 ;  /* 0x0000000400007c11 */ /* 0x000fc4000f8e08ff */
[----:B------:R-:W-:Y:S02]  /*9770*/  ISETP.GE.AND P0, PT, R3, 0x1, PT ;  /* 0x000000010300780c */ /* 0x000fe40003f06270 */
[----:B------:R-:W-:Y:S02]  /*9780*/  SHF.L.U32 R2, R2, 0x3, RZ ;  /* 0x0000000302027819 */ /* 0x000fe400000006ff */
[----:B------:R-:W-:Y:S01]  /*9790*/  ISETP.LT.AND P0, PT, R9, 0x1800, !P0 ;  /* 0x000018000900780c */ /* 0x000fe20004701270 */
[----:B--2---:R-:W-:Y:S04]  /*97a0*/  STS.64 [R29], R24 ;  /* 0x000000181d007388 */ /* 0x004fe80000000a00 */
[----:B----4-:R-:W-:Y:S01]  /*97b0*/  STS.128 [R28+0x400], R20 ;  /* 0x000400141c007388 */ /* 0x010fe20000000c00 */
[----:B------:R-:W-:Y:S06]  /*97c0*/  BAR.SYNC.DEFER_BLOCKING 0x0 ;  /* 0x0000000000007b1d */ /* 0x000fec0000010000 */
[----:B------:R-:W-:Y:S04]  /*97d0*/  LDSM.16.M88.4 R20, [R26+UR4] ;  /* 0x000000041a14783b */ /* 0x000fe80008000200 */
[----:B------:R-:W1:Y:S02]  /*97e0*/  LDSM.16.M88.4 R24, [R27+UR4+0x400] ;  /* 0x000400041b18783b */ /* 0x000e640008000200 */
[----:B-1----:R-:W-:Y:S06]  /*97f0*/  HMMA.16816.F32.BF16 R16, R20, R24, R16 ;  /* 0x000000181410723c */ /* 0x002fec0000041810 */
[----:B------:R-:W-:-:S15]  /*9800*/  HMMA.16816.F32.BF16 R4, R20, R26, R4 ;  /* 0x0000001a1404723c */ /* 0x000fde0000041804 */
[----:B------:R-:W-:-:S03]  /*9810*/  NOP ;  /* 0x0000000000007918 */ /* 0x000fc60000000000 */
[----:B------:R-:W-:Y:S01]  /*9820*/  F2FP.BF16.F32.PACK_AB R17, R17, R16 ;  /* 0x000000101111723e */ /* 0x000fe200000010ff */
[----:B------:R-:W-:Y:S01]  /*9830*/  BAR.SYNC.DEFER_BLOCKING 0x0 ;  /* 0x0000000000007b1d */ /* 0x000fe20000010000 */
[----:B------:R-:W-:-:S04]  /*9840*/  F2FP.BF16.F32.PACK_AB R19, R19, R18 ;  /* 0x000000121313723e */ /* 0x000fc800000010ff */
[----:B------:R-:W-:Y:S02]  /*9850*/  F2FP.BF16.F32.PACK_AB R5, R5, R4 ;  /* 0x000000040505723e */ /* 0x000fe400000010ff */
[----:B------:R-:W-:Y:S02]  /*9860*/  F2FP.BF16.F32.PACK_AB R7, R7, R6 ;  /* 0x000000060707723e */ /* 0x000fe400000010ff */
[----:B------:R-:W-:Y:S01]  /*9870*/  LEA R4, R2, UR4, 0x1 ;  /* 0x0000000402047c11 */ /* 0x000fe2000f8e08ff */
[----:B------:R1:W-:Y:S04]  /*9880*/  STS [R0], R17 ;  /* 0x0000001100007388 */ /* 0x0003e80000000800 */
[----:B------:R1:W-:Y:S04]  /*9890*/  STS [R0+0x280], R19 ;  /* 0x0002801300007388 */ /* 0x0003e80000000800 */
[----:B------:R1:W-:Y:S04]  /*98a0*/  STS [R0+0x20], R5 ;  /* 0x0000200500007388 */ /* 0x0003e80000000800 */
[----:B------:R1:W-:Y:S01]  /*98b0*/  STS [R0+0x2a0], R7 ;  /* 0x0002a00700007388 */ /* 0x0003e20000000800 */
[----:B------:R-:W-:Y:S06]  /*98c0*/  BAR.SYNC.DEFER_BLOCKING 0x0 ;  /* 0x0000000000007b1d */ /* 0x000fec0000010000 */
[----:B-1----:R-:W-:Y:S05]  /*98d0*/  @!P0 EXIT ;  /* 0x000000000000894d */ /* 0x002fea0003800000 */
[----:B------:R-:W0:Y:S01]  /*98e0*/  LDS.128 R4, [R4] ;  /* 0x0000000004047984 */ /* 0x000e220000000c00 */
[----:B------:R-:W1:Y:S02]  /*98f0*/  LDC.64 R2, c[0x0][0x220] ;  /* 0x00008800ff027b82 */ /* 0x000e640000000a00 */
[----:B-1----:R-:W-:-:S05]  /*9900*/  IMAD.WIDE R2, R9, 0x2, R2 ;  /* 0x0000000209027825 */ /* 0x002fca00078e0202 */
[----:B0-----:R-:W-:Y:S01]  /*9910*/  STG.E.128 desc[UR6][R2.64], R4 ;  /* 0x0000000402007986 */ /* 0x001fe2000c101d06 */
[----:B------:R-:W-:Y:S05]  /*9920*/  EXIT ;  /* 0x000000000000794d */ /* 0x000fea0003800000 */
.L_x_0:
[----:B------:R-:W-:-:S00]  /*9930*/  BRA `(.L_x_0) ;  /* 0xfffffffc00fc7947 */ /* 0x000fc0000383ffff */
[----:B------:R-:W-:-:S00]  /*9940*/  NOP ;  /* 0x0000000000007918 */ /* 0x000fc00000000000 */
        /* <DEDUP_REMOVED lines=11> */
.L_x_1:


//--------------------- .nv.shared.triton_mm      --------------------------
	.section	.nv.shared.triton_mm,"aw",@nobits
	.sectionflags	@""
	.align	16
	.zero		1024


//--------------------- .nv.constant0.triton_mm   --------------------------
	.section	.nv.constant0.triton_mm,"a",@progbits
	.sectionflags	@""
	.align	4
.nv.constant0.triton_mm:
	.zero		552
